//
// Generated by NVIDIA NVVM Compiler
//
// Compiler Build ID: CL-36424714
// Cuda compilation tools, release 13.0, V13.0.88
// Based on NVVM 20.0.0
//

.version 9.0
.target sm_100
.address_size 64

	// .globl	_Z7sigmoidPfm

.visible .entry _Z7sigmoidPfm(
	.param .u64 .ptr .align 1 _Z7sigmoidPfm_param_0,
	.param .u64 _Z7sigmoidPfm_param_1
)
{
	.reg .pred 	%p<2>;
	.reg .b32 	%r<7>;
	.reg .b32 	%f<15>;
	.reg .b64 	%rd<7>;
	.reg .b64 	%fd<4>;

	ld.param.u64 	%rd2, [_Z7sigmoidPfm_param_0];
	ld.param.u64 	%rd3, [_Z7sigmoidPfm_param_1];
	mov.u32 	%r1, %ctaid.x;
	mov.u32 	%r2, %ntid.x;
	mov.u32 	%r3, %tid.x;
	mad.lo.s32 	%r4, %r1, %r2, %r3;
	cvt.u64.u32 	%rd1, %r4;
	setp.le.u64 	%p1, %rd3, %rd1;
	@%p1 bra 	$L__BB0_2;
	cvta.to.global.u64 	%rd4, %rd2;
	shl.b64 	%rd5, %rd1, 2;
	add.s64 	%rd6, %rd4, %rd5;
	ld.global.f32 	%f1, [%rd6];
	fma.rn.f32 	%f2, %f1, 0fBBBB989D, 0f3F000000;
	cvt.sat.f32.f32 	%f3, %f2;
	mov.f32 	%f4, 0f4B400001;
	mov.f32 	%f5, 0f437C0000;
	fma.rm.f32 	%f6, %f3, %f5, %f4;
	add.f32 	%f7, %f6, 0fCB40007F;
	neg.f32 	%f8, %f7;
	fma.rn.f32 	%f9, %f1, 0fBFB8AA3B, %f8;
	fma.rn.f32 	%f10, %f1, 0fB2A57060, %f9;
	mov.b32 	%r5, %f6;
	shl.b32 	%r6, %r5, 23;
	mov.b32 	%f11, %r6;
	ex2.approx.ftz.f32 	%f12, %f10;
	mul.f32 	%f13, %f12, %f11;
	cvt.f64.f32 	%fd1, %f13;
	add.f64 	%fd2, %fd1, 0d3FF0000000000000;
	rcp.rn.f64 	%fd3, %fd2;
	cvt.rn.f32.f64 	%f14, %fd3;
	st.global.f32 	[%rd6], %f14;
$L__BB0_2:
	ret;

}


// ===== COMPILED SASS (sm_100) =====

	.target	sm_100

	.elftype	@"ET_EXEC"


//--------------------- .note.nv.tkinfo           --------------------------
	.section	.note.nv.tkinfo,"",@"SHT_NOTE"
	.sectionflags	@"SHF_NOTE_NV_TKINFO"
	.tkinfo
        /*0018*/ 	.word	0x00000002
        /*0030*/ 	.string	""
        /*0030*/ 	.string	"ptxas"
        /*0030*/ 	.string	"Cuda compilation tools, release 13.0, V13.0.88"
        /*0030*/ 	.string	"Build cuda_13.0.r13.0/compiler.36424714_0"
        /*0030*/ 	.string	"-arch sm_100 -m 64 "



//--------------------- .note.nv.cuinfo           --------------------------
	.section	.note.nv.cuinfo,"",@"SHT_NOTE"
	.sectionflags	@"SHF_NOTE_NV_CUINFO"
        /*0018*/ 	.short	0x0002
        /*001a*/ 	.short	0x0064
        /*001c*/ 	.short	0x0082
	.zero		2


//--------------------- .nv.info                  --------------------------
	.section	.nv.info,"",@"SHT_CUDA_INFO"
	.align	4


	//----- nvinfo : EIATTR_REGCOUNT
	.align		4
        /*0000*/ 	.byte	0x04, 0x2f
        /*0002*/ 	.short	(.L_1 - .L_0)
	.align		4
.L_0:
        /*0004*/ 	.word	index@(_Z7sigmoidPfm)
        /*0008*/ 	.word	0x0000000f


	//----- nvinfo : EIATTR_FRAME_SIZE
	.align		4
.L_1:
        /*000c*/ 	.byte	0x04, 0x11
        /*000e*/ 	.short	(.L_3 - .L_2)
	.align		4
.L_2:
        /*0010*/ 	.word	index@($__internal_0_$__cuda_sm20_dblrcp_rn_slowpath_v3)
        /*0014*/ 	.word	0x00000000


	//----- nvinfo : EIATTR_FRAME_SIZE
	.align		4
.L_3:
        /*0018*/ 	.byte	0x04, 0x11
        /*001a*/ 	.short	(.L_5 - .L_4)
	.align		4
.L_4:
        /*001c*/ 	.word	index@(_Z7sigmoidPfm)
        /*0020*/ 	.word	0x00000000


	//----- nvinfo : EIATTR_MIN_STACK_SIZE
	.align		4
.L_5:
        /*0024*/ 	.byte	0x04, 0x12
        /*0026*/ 	.short	(.L_7 - .L_6)
	.align		4
.L_6:
        /*0028*/ 	.word	index@(_Z7sigmoidPfm)
        /*002c*/ 	.word	0x00000000
.L_7:


//--------------------- .nv.compat                --------------------------
	.section	.nv.compat,"",@"SHT_CUDA_COMPAT_INFO"
	.align	4
        /*0000*/ 	.byte	0x02, 0x09, 0x00, 0x00, 0x02, 0x02, 0x01, 0x00, 0x02, 0x05, 0x05, 0x00, 0x03, 0x07, 0x01, 0x01
        /*0010*/ 	.byte	0x02, 0x03, 0x00, 0x00, 0x02, 0x06, 0x01, 0x00, 0x04, 0x0b, 0x08, 0x00, 0x01, 0x00, 0x00, 0x00
        /*0020*/ 	.byte	0x00, 0x00, 0x00, 0x00


//--------------------- .nv.info._Z7sigmoidPfm    --------------------------
	.section	.nv.info._Z7sigmoidPfm,"",@"SHT_CUDA_INFO"
	.sectionflags	@""
	.align	4


	//----- nvinfo : EIATTR_CUDA_API_VERSION
	.align		4
        /*0000*/ 	.byte	0x04, 0x37
        /*0002*/ 	.short	(.L_9 - .L_8)
.L_8:
        /*0004*/ 	.word	0x00000082


	//----- nvinfo : EIATTR_KPARAM_INFO
	.align		4
.L_9:
        /*0008*/ 	.byte	0x04, 0x17
        /*000a*/ 	.short	(.L_11 - .L_10)
.L_10:
        /*000c*/ 	.word	0x00000000
        /*0010*/ 	.short	0x0001
        /*0012*/ 	.short	0x0008
        /*0014*/ 	.byte	0x00, 0xf0, 0x21, 0x00


	//----- nvinfo : EIATTR_KPARAM_INFO
	.align		4
.L_11:
        /*0018*/ 	.byte	0x04, 0x17
        /*001a*/ 	.short	(.L_13 - .L_12)
.L_12:
        /*001c*/ 	.word	0x00000000
        /*0020*/ 	.short	0x0000
        /*0022*/ 	.short	0x0000
        /*0024*/ 	.byte	0x00, 0xf5, 0x21, 0x00


	//----- nvinfo : EIATTR_SPARSE_MMA_MASK
	.align		4
.L_13:
        /*0028*/ 	.byte	0x03, 0x50
        /*002a*/ 	.short	0x0000


	//----- nvinfo : EIATTR_MAXREG_COUNT
	.align		4
        /*002c*/ 	.byte	0x03, 0x1b
        /*002e*/ 	.short	0x00ff


	//----- nvinfo : EIATTR_MERCURY_ISA_VERSION
	.align		4
        /*0030*/ 	.byte	0x03, 0x5f
        /*0032*/ 	.short	0x0101


	//----- nvinfo : EIATTR_VRC_CTA_INIT_COUNT
	.align		4
        /*0034*/ 	.byte	0x02, 0x4a
	.zero		1
	.zero		1


	//----- nvinfo : EIATTR_EXIT_INSTR_OFFSETS
	.align		4
        /*0038*/ 	.byte	0x04, 0x1c
        /*003a*/ 	.short	(.L_15 - .L_14)


	//   ....[0]....
.L_14:
        /*003c*/ 	.word	0x00000080


	//   ....[1]....
        /*0040*/ 	.word	0x000002b0


	//----- nvinfo : EIATTR_CRS_STACK_SIZE
	.align		4
.L_15:
        /*0044*/ 	.byte	0x04, 0x1e
        /*0046*/ 	.short	(.L_17 - .L_16)
.L_16:
        /*0048*/ 	.word	0x00000000


	//----- nvinfo : EIATTR_CBANK_PARAM_SIZE
	.align		4
.L_17:
        /*004c*/ 	.byte	0x03, 0x19
        /*004e*/ 	.short	0x0010


	//----- nvinfo : EIATTR_PARAM_CBANK
	.align		4
        /*0050*/ 	.byte	0x04, 0x0a
        /*0052*/ 	.short	(.L_19 - .L_18)
	.align		4
.L_18:
        /*0054*/ 	.word	index@(.nv.constant0._Z7sigmoidPfm)
        /*0058*/ 	.short	0x0380
        /*005a*/ 	.short	0x0010


	//----- nvinfo : EIATTR_SW_WAR
	.align		4
.L_19:
        /*005c*/ 	.byte	0x04, 0x36
        /*005e*/ 	.short	(.L_21 - .L_20)
.L_20:
        /*0060*/ 	.word	0x00000008
.L_21:


//--------------------- .nv.callgraph             --------------------------
	.section	.nv.callgraph,"",@"SHT_CUDA_CALLGRAPH"
	.align	4
	.sectionentsize	8
	.align		4
        /*0000*/ 	.word	0x00000000
	.align		4
        /*0004*/ 	.word	0xffffffff
	.align		4
        /*0008*/ 	.word	0x00000000
	.align		4
        /*000c*/ 	.word	0xfffffffe
	.align		4
        /*0010*/ 	.word	0x00000000
	.align		4
        /*0014*/ 	.word	0xfffffffd
	.align		4
        /*0018*/ 	.word	0x00000000
	.align		4
        /*001c*/ 	.word	0xfffffffc


//--------------------- .text._Z7sigmoidPfm       --------------------------
	.section	.text._Z7sigmoidPfm,"ax",@progbits
	.align	128
        .global         _Z7sigmoidPfm
        .type           _Z7sigmoidPfm,@function
        .size           _Z7sigmoidPfm,(.L_x_7 - _Z7sigmoidPfm)
        .other          _Z7sigmoidPfm,@"STO_CUDA_ENTRY STV_DEFAULT"
_Z7sigmoidPfm:
.text._Z7sigmoidPfm:
[----:B------:R-:W-:Y:S01]  /*0000*/  LDC R1, c[0x0][0x37c] ;  /* 0x0000df00ff017b82 */ /* 0x000fe20000000800 */
[----:B------:R-:W0:Y:S07]  /*0010*/  S2R R3, SR_TID.X ;  /* 0x0000000000037919 */ /* 0x000e2e0000002100 */
[----:B------:R-:W0:Y:S01]  /*0020*/  S2UR UR4, SR_CTAID.X ;  /* 0x00000000000479c3 */ /* 0x000e220000002500 */
[----:B------:R-:W1:Y:S07]  /*0030*/  LDCU.64 UR6, c[0x0][0x388] ;  /* 0x00007100ff0677ac */ /* 0x000e6e0008000a00 */
[----:B------:R-:W0:Y:S02]  /*0040*/  LDC R0, c[0x0][0x360] ;  /* 0x0000d800ff007b82 */ /* 0x000e240000000800 */
[----:B0-----:R-:W-:-:S05]  /*0050*/  IMAD R0, R0, UR4, R3 ;  /* 0x0000000400007c24 */ /* 0x001fca000f8e0203 */
[----:B-1----:R-:W-:-:S04]  /*0060*/  ISETP.GE.U32.AND P0, PT, R0, UR6, PT ;  /* 0x0000000600007c0c */ /* 0x002fc8000bf06070 */
[----:B------:R-:W-:-:S13]  /*0070*/  ISETP.GE.U32.AND.EX P0, PT, RZ, UR7, PT, P0 ;  /* 0x00000007ff007c0c */ /* 0x000fda000bf06100 */
[----:B------:R-:W-:Y:S05]  /*0080*/  @P0 EXIT ;  /* 0x000000000000094d */ /* 0x000fea0003800000 */
[----:B------:R-:W0:Y:S01]  /*0090*/  LDCU.64 UR6, c[0x0][0x380] ;  /* 0x00007000ff0677ac */ /* 0x000e220008000a00 */
[----:B------:R-:W1:Y:S01]  /*00a0*/  LDCU.64 UR4, c[0x0][0x358] ;  /* 0x00006b00ff0477ac */ /* 0x000e620008000a00 */
[----:B0-----:R-:W-:-:S04]  /*00b0*/  LEA R2, P0, R0, UR6, 0x2 ;  /* 0x0000000600027c11 */ /* 0x001fc8000f8010ff */
[----:B------:R-:W-:-:S05]  /*00c0*/  LEA.HI.X R3, R0, UR7, RZ, 0x2, P0 ;  /* 0x0000000700037c11 */ /* 0x000fca00080f14ff */
[----:B-1----:R-:W2:Y:S01]  /*00d0*/  LDG.E R0, desc[UR4][R2.64] ;  /* 0x0000000402007981 */ /* 0x002ea2000c1e1900 */
[----:B------:R-:W-:Y:S01]  /*00e0*/  IMAD.MOV.U32 R5, RZ, RZ, 0x3bbb989d ;  /* 0x3bbb989dff057424 */ /* 0x000fe200078e00ff */
[----:B------:R-:W-:Y:S01]  /*00f0*/  BSSY.RECONVERGENT B0, `(.L_x_0) ;  /* 0x0000019000007945 */ /* 0x000fe20003800200 */
[----:B------:R-:W-:Y:S02]  /*0100*/  IMAD.MOV.U32 R7, RZ, RZ, 0x437c0000 ;  /* 0x437c0000ff077424 */ /* 0x000fe400078e00ff */
[----:B--2---:R-:W-:-:S04]  /*0110*/  FFMA.SAT R4, R0, -R5, 0.5 ;  /* 0x3f00000000047423 */ /* 0x004fc80000002805 */
[----:B------:R-:W-:-:S04]  /*0120*/  FFMA.RM R4, R4, R7, 12582913 ;  /* 0x4b40000104047423 */ /* 0x000fc80000004007 */
[C---:B------:R-:W-:Y:S01]  /*0130*/  FADD R5, R4.reuse, -12583039 ;  /* 0xcb40007f04057421 */ /* 0x040fe20000000000 */
[----:B------:R-:W-:-:S03]  /*0140*/  SHF.L.U32 R4, R4, 0x17, RZ ;  /* 0x0000001704047819 */ /* 0x000fc600000006ff */
[----:B------:R-:W-:-:S04]  /*0150*/  FFMA R5, R0, -1.4426950216293334961, -R5 ;  /* 0xbfb8aa3b00057823 */ /* 0x000fc80000000805 */
[----:B------:R-:W-:-:S04]  /*0160*/  FFMA R0, R0, -1.925963033500011079e-08, R5 ;  /* 0xb2a5706000007823 */ /* 0x000fc80000000005 */
[----:B------:R-:W0:Y:S02]  /*0170*/  MUFU.EX2 R5, R0 ;  /* 0x0000000000057308 */ /* 0x000e240000000800 */
[----:B0-----:R-:W-:-:S06]  /*0180*/  FMUL R12, R4, R5 ;  /* 0x00000005040c7220 */ /* 0x001fcc0000400000 */
[----:B------:R-:W0:Y:S02]  /*0190*/  F2F.F64.F32 R4, R12 ;  /* 0x0000000c00047310 */ /* 0x000e240000201800 */
[----:B0-----:R-:W-:-:S06]  /*01a0*/  DADD R4, R4, 1 ;  /* 0x3ff0000004047429 */ /* 0x001fcc0000000000 */
[----:B------:R-:W0:Y:S04]  /*01b0*/  MUFU.RCP64H R7, R5 ;  /* 0x0000000500077308 */ /* 0x000e280000001800 */
[----:B------:R-:W-:-:S05]  /*01c0*/  VIADD R6, R5, 0x300402 ;  /* 0x0030040205067836 */ /* 0x000fca0000000000 */
[----:B------:R-:W-:Y:S01]  /*01d0*/  FSETP.GEU.AND P0, PT, |R6|, 5.8789094863358348022e-39, PT ;  /* 0x004004020600780b */ /* 0x000fe20003f0e200 */
[----:B0-----:R-:W-:-:S08]  /*01e0*/  DFMA R8, -R4, R6, 1 ;  /* 0x3ff000000408742b */ /* 0x001fd00000000106 */
[----:B------:R-:W-:-:S08]  /*01f0*/  DFMA R8, R8, R8, R8 ;  /* 0x000000080808722b */ /* 0x000fd00000000008 */
[----:B------:R-:W-:-:S08]  /*0200*/  DFMA R8, R6, R8, R6 ;  /* 0x000000080608722b */ /* 0x000fd00000000006 */
[----:B------:R-:W-:-:S08]  /*0210*/  DFMA R10, -R4, R8, 1 ;  /* 0x3ff00000040a742b */ /* 0x000fd00000000108 */
[----:B------:R-:W-:Y:S01]  /*0220*/  DFMA R8, R8, R10, R8 ;  /* 0x0000000a0808722b */ /* 0x000fe20000000008 */
[----:B------:R-:W-:Y:S10]  /*0230*/  @P0 BRA `(.L_x_1) ;  /* 0x0000000000100947 */ /* 0x000ff40003800000 */
[----:B------:R-:W-:-:S05]  /*0240*/  LOP3.LUT R0, R5, 0x7fffffff, RZ, 0xc0, !PT ;  /* 0x7fffffff05007812 */ /* 0x000fca00078ec0ff */
[----:B------:R-:W-:Y:S01]  /*0250*/  VIADD R8, R0, 0xfff00000 ;  /* 0xfff0000000087836 */ /* 0x000fe20000000000 */
[----:B------:R-:W-:-:S07]  /*0260*/  MOV R0, 0x280 ;  /* 0x0000028000007802 */ /* 0x000fce0000000f00 */
[----:B------:R-:W-:Y:S05]  /*0270*/  CALL.REL.NOINC `($__internal_0_$__cuda_sm20_dblrcp_rn_slowpath_v3) ;  /* 0x0000000000107944 */ /* 0x000fea0003c00000 */
.L_x_1:
[----:B------:R-:W-:Y:S05]  /*0280*/  BSYNC.RECONVERGENT B0 ;  /* 0x0000000000007941 */ /* 0x000fea0003800200 */
.L_x_0:
[----:B------:R-:W0:Y:S02]  /*0290*/  F2F.F32.F64 R9, R8 ;  /* 0x0000000800097310 */ /* 0x000e240000301000 */
[----:B0-----:R-:W-:Y:S01]  /*02a0*/  STG.E desc[UR4][R2.64], R9 ;  /* 0x0000000902007986 */ /* 0x001fe2000c101904 */
[----:B------:R-:W-:Y:S05]  /*02b0*/  EXIT ;  /* 0x000000000000794d */ /* 0x000fea0003800000 */
        .weak           $__internal_0_$__cuda_sm20_dblrcp_rn_slowpath_v3
        .type           $__internal_0_$__cuda_sm20_dblrcp_rn_slowpath_v3,@function
        .size           $__internal_0_$__cuda_sm20_dblrcp_rn_slowpath_v3,(.L_x_7 - $__internal_0_$__cuda_sm20_dblrcp_rn_slowpath_v3)
$__internal_0_$__cuda_sm20_dblrcp_rn_slowpath_v3:
[----:B------:R-:W-:Y:S01]  /*02c0*/  DSETP.GTU.AND P0, PT, |R4|, +INF , PT ;  /* 0x7ff000000400742a */ /* 0x000fe20003f0c200 */
[----:B------:R-:W-:-:S13]  /*02d0*/  BSSY.RECONVERGENT B1, `(.L_x_2) ;  /* 0x0000023000017945 */ /* 0x000fda0003800200 */
[----:B------:R-:W-:Y:S05]  /*02e0*/  @P0 BRA `(.L_x_3) ;  /* 0x00000000007c0947 */ /* 0x000fea0003800000 */
[----:B------:R-:W-:-:S04]  /*02f0*/  LOP3.LUT R9, R5, 0x7fffffff, RZ, 0xc0, !PT ;  /* 0x7fffffff05097812 */ /* 0x000fc800078ec0ff */
[----:B------:R-:W-:-:S04]  /*0300*/  IADD3 R6, PT, PT, R9, -0x1, RZ ;  /* 0xffffffff09067810 */ /* 0x000fc80007ffe0ff */
[----:B------:R-:W-:-:S13]  /*0310*/  ISETP.GE.U32.AND P0, PT, R6, 0x7fefffff, PT ;  /* 0x7fefffff0600780c */ /* 0x000fda0003f06070 */
[----:B------:R-:W-:Y:S01]  /*0320*/  @P0 LOP3.LUT R7, R5, 0x7ff00000, RZ, 0x3c, !PT ;  /* 0x7ff0000005070812 */ /* 0x000fe200078e3cff */
[----:B------:R-:W-:Y:S01]  /*0330*/  @P0 IMAD.MOV.U32 R6, RZ, RZ, RZ ;  /* 0x000000ffff060224 */ /* 0x000fe200078e00ff */
[----:B------:R-:W-:Y:S06]  /*0340*/  @P0 BRA `(.L_x_4) ;  /* 0x00000000006c0947 */ /* 0x000fec0003800000 */
[----:B------:R-:W-:-:S13]  /*0350*/  ISETP.GE.U32.AND P0, PT, R9, 0x1000001, PT ;  /* 0x010000010900780c */ /* 0x000fda0003f06070 */
[----:B------:R-:W-:Y:S05]  /*0360*/  @!P0 BRA `(.L_x_5) ;  /* 0x0000000000348947 */ /* 0x000fea0003800000 */
[----:B------:R-:W-:Y:S01]  /*0370*/  VIADD R7, R5, 0xc0200000 ;  /* 0xc020000005077836 */ /* 0x000fe20000000000 */
[----:B------:R-:W-:-:S03]  /*0380*/  MOV R6, R4 ;  /* 0x0000000400067202 */ /* 0x000fc60000000f00 */
[----:B------:R-:W0:Y:S03]  /*0390*/  MUFU.RCP64H R9, R7 ;  /* 0x0000000700097308 */ /* 0x000e260000001800 */
[----:B0-----:R-:W-:-:S08]  /*03a0*/  DFMA R10, -R6, R8, 1 ;  /* 0x3ff00000060a742b */ /* 0x001fd00000000108 */
[----:B------:R-:W-:-:S08]  /*03b0*/  DFMA R10, R10, R10, R10 ;  /* 0x0000000a0a0a722b */ /* 0x000fd0000000000a */
[----:B------:R-:W-:-:S08]  /*03c0*/  DFMA R10, R8, R10, R8 ;  /* 0x0000000a080a722b */ /* 0x000fd00000000008 */
[----:B------:R-:W-:-:S08]  /*03d0*/  DFMA R8, -R6, R10, 1 ;  /* 0x3ff000000608742b */ /* 0x000fd0000000010a */
[----:B------:R-:W-:-:S08]  /*03e0*/  DFMA R8, R10, R8, R10 ;  /* 0x000000080a08722b */ /* 0x000fd0000000000a */
[----:B------:R-:W-:-:S08]  /*03f0*/  DMUL R8, R8, 2.2250738585072013831e-308 ;  /* 0x0010000008087828 */ /* 0x000fd00000000000 */
[----:B------:R-:W-:-:S08]  /*0400*/  DFMA R4, -R4, R8, 1 ;  /* 0x3ff000000404742b */ /* 0x000fd00000000108 */
[----:B------:R-:W-:-:S08]  /*0410*/  DFMA R4, R4, R4, R4 ;  /* 0x000000040404722b */ /* 0x000fd00000000004 */
[----:B------:R-:W-:Y:S01]  /*0420*/  DFMA R6, R8, R4, R8 ;  /* 0x000000040806722b */ /* 0x000fe20000000008 */
[----:B------:R-:W-:Y:S10]  /*0430*/  BRA `(.L_x_4) ;  /* 0x0000000000307947 */ /* 0x000ff40003800000 */
.L_x_5:
[----:B------:R-:W-:Y:S01]  /*0440*/  DMUL R4, R4, 8.11296384146066816958e+31 ;  /* 0x4690000004047828 */ /* 0x000fe20000000000 */
[----:B------:R-:W-:-:S05]  /*0450*/  IMAD.MOV.U32 R6, RZ, RZ, R8 ;  /* 0x000000ffff067224 */ /* 0x000fca00078e0008 */
[----:B------:R-:W0:Y:S02]  /*0460*/  MUFU.RCP64H R7, R5 ;  /* 0x0000000500077308 */ /* 0x000e240000001800 */
[----:B0-----:R-:W-:-:S08]  /*0470*/  DFMA R8, -R4, R6, 1 ;  /* 0x3ff000000408742b */ /* 0x001fd00000000106 */
[----:B------:R-:W-:-:S08]  /*0480*/  DFMA R8, R8, R8, R8 ;  /* 0x000000080808722b */ /* 0x000fd00000000008 */
[----:B------:R-:W-:-:S08]  /*0490*/  DFMA R8, R6, R8, R6 ;  /* 0x000000080608722b */ /* 0x000fd00000000006 */
[----:B------:R-:W-:-:S08]  /*04a0*/  DFMA R6, -R4, R8, 1 ;  /* 0x3ff000000406742b */ /* 0x000fd00000000108 */
[----:B------:R-:W-:-:S08]  /*04b0*/  DFMA R6, R8, R6, R8 ;  /* 0x000000060806722b */ /* 0x000fd00000000008 */
[----:B------:R-:W-:Y:S01]  /*04c0*/  DMUL R6, R6, 8.11296384146066816958e+31 ;  /* 0x4690000006067828 */ /* 0x000fe20000000000 */
[----:B------:R-:W-:Y:S10]  /*04d0*/  BRA `(.L_x_4) ;  /* 0x0000000000087947 */ /* 0x000ff40003800000 */
.L_x_3:
[----:B------:R-:W-:Y:S02]  /*04e0*/  LOP3.LUT R7, R5, 0x80000, RZ, 0xfc, !PT ;  /* 0x0008000005077812 */ /* 0x000fe400078efcff */
[----:B------:R-:W-:-:S07]  /*04f0*/  MOV R6, R4 ;  /* 0x0000000400067202 */ /* 0x000fce0000000f00 */
.L_x_4:
[----:B------:R-:W-:Y:S05]  /*0500*/  BSYNC.RECONVERGENT B1 ;  /* 0x0000000000017941 */ /* 0x000fea0003800200 */
.L_x_2:
[----:B------:R-:W-:Y:S02]  /*0510*/  HFMA2 R5, -RZ, RZ, 0, 0 ;  /* 0x00000000ff057431 */ /* 0x000fe400000001ff */
[----:B------:R-:W-:Y:S01]  /*0520*/  IMAD.MOV.U32 R4, RZ, RZ, R0 ;  /* 0x000000ffff047224 */ /* 0x000fe200078e0000 */
[----:B------:R-:W-:Y:S01]  /*0530*/  MOV R9, R7 ;  /* 0x0000000700097202 */ /* 0x000fe20000000f00 */
[----:B------:R-:W-:Y:S02]  /*0540*/  IMAD.MOV.U32 R8, RZ, RZ, R6 ;  /* 0x000000ffff087224 */ /* 0x000fe400078e0006 */
[----:B------:R-:W-:Y:S05]  /*0550*/  RET.REL.NODEC R4 `(_Z7sigmoidPfm) ;  /* 0xfffffff804a87950 */ /* 0x000fea0003c3ffff */
.L_x_6:
[----:B------:R-:W-:-:S00]  /*0560*/  BRA `(.L_x_6) ;  /* 0xfffffffc00fc7947 */ /* 0x000fc0000383ffff */
[----:B------:R-:W-:-:S00]  /*0570*/  NOP ;  /* 0x0000000000007918 */ /* 0x000fc00000000000 */
        /* <DEDUP_REMOVED lines=8> */
.L_x_7:


//--------------------- .nv.shared.reserved.0     --------------------------
	.section	.nv.shared.reserved.0,"aw",@nobits
	.weak		__nv_reservedSMEM_offset_0_alias
	.size		__nv_reservedSMEM_offset_0_alias, 0, 64
	.other		__nv_reservedSMEM_offset_0_alias,@"STO_CUDA_RESERVED_SHARED STV_DEFAULT"
__nv_reservedSMEM_offset_0_alias:
	.zero		0
	.zero		64


//--------------------- .nv.constant0._Z7sigmoidPfm --------------------------
	.section	.nv.constant0._Z7sigmoidPfm,"a",@progbits
	.sectionflags	@""
	.align	4
.nv.constant0._Z7sigmoidPfm:
	.zero		912


//--------------------- SYMBOLS --------------------------

	.type		.nv.reservedSmem.offset0,@object
	.size		.nv.reservedSmem.offset0,0x4
